//
// Generated by NVIDIA NVVM Compiler
//
// Compiler Build ID: CL-36424714
// Cuda compilation tools, release 13.0, V13.0.88
// Based on NVVM 20.0.0
//

.version 9.0
.target sm_100
.address_size 64

	// .globl	_Z17checkConnectivityPiS_i

.visible .entry _Z17checkConnectivityPiS_i(
	.param .u64 .ptr .align 1 _Z17checkConnectivityPiS_i_param_0,
	.param .u64 .ptr .align 1 _Z17checkConnectivityPiS_i_param_1,
	.param .u32 _Z17checkConnectivityPiS_i_param_2
)
{
	.reg .pred 	%p<19>;
	.reg .b32 	%r<43>;
	.reg .b64 	%rd<21>;

	ld.param.u64 	%rd11, [_Z17checkConnectivityPiS_i_param_0];
	ld.param.u64 	%rd12, [_Z17checkConnectivityPiS_i_param_1];
	ld.param.u32 	%r17, [_Z17checkConnectivityPiS_i_param_2];
	cvta.to.global.u64 	%rd1, %rd11;
	cvta.to.global.u64 	%rd2, %rd12;
	mov.u32 	%r18, %tid.x;
	mov.u32 	%r19, %ctaid.x;
	mov.u32 	%r20, %ntid.x;
	mad.lo.s32 	%r1, %r19, %r20, %r18;
	setp.ge.s32 	%p1, %r1, %r17;
	@%p1 bra 	$L__BB0_23;
	mul.wide.s32 	%rd13, %r1, 4;
	add.s64 	%rd14, %rd2, %rd13;
	ld.global.u32 	%r21, [%rd14];
	setp.eq.s32 	%p2, %r21, 0;
	setp.lt.s32 	%p3, %r17, 1;
	or.pred  	%p4, %p2, %p3;
	@%p4 bra 	$L__BB0_23;
	mul.lo.s32 	%r2, %r17, %r1;
	and.b32  	%r3, %r17, 3;
	setp.lt.u32 	%p5, %r17, 4;
	mov.b32 	%r40, 0;
	@%p5 bra 	$L__BB0_17;
	and.b32  	%r40, %r17, 2147483644;
	neg.s32 	%r39, %r40;
	add.s64 	%rd3, %rd1, 8;
	add.s64 	%rd19, %rd2, 8;
	mov.u32 	%r38, %r2;
$L__BB0_4:
	mul.wide.s32 	%rd15, %r38, 4;
	add.s64 	%rd6, %rd3, %rd15;
	ld.global.u32 	%r23, [%rd6+-8];
	setp.eq.s32 	%p6, %r23, 0;
	@%p6 bra 	$L__BB0_7;
	ld.global.u32 	%r24, [%rd19+-8];
	setp.ne.s32 	%p7, %r24, 0;
	@%p7 bra 	$L__BB0_7;
	mov.b32 	%r25, 1;
	st.global.u32 	[%rd19+-8], %r25;
$L__BB0_7:
	ld.global.u32 	%r26, [%rd6+-4];
	setp.eq.s32 	%p8, %r26, 0;
	@%p8 bra 	$L__BB0_10;
	ld.global.u32 	%r27, [%rd19+-4];
	setp.ne.s32 	%p9, %r27, 0;
	@%p9 bra 	$L__BB0_10;
	mov.b32 	%r28, 1;
	st.global.u32 	[%rd19+-4], %r28;
$L__BB0_10:
	ld.global.u32 	%r29, [%rd6];
	setp.eq.s32 	%p10, %r29, 0;
	@%p10 bra 	$L__BB0_13;
	ld.global.u32 	%r30, [%rd19];
	setp.ne.s32 	%p11, %r30, 0;
	@%p11 bra 	$L__BB0_13;
	mov.b32 	%r31, 1;
	st.global.u32 	[%rd19], %r31;
$L__BB0_13:
	ld.global.u32 	%r32, [%rd6+4];
	setp.eq.s32 	%p12, %r32, 0;
	@%p12 bra 	$L__BB0_16;
	ld.global.u32 	%r33, [%rd19+4];
	setp.ne.s32 	%p13, %r33, 0;
	@%p13 bra 	$L__BB0_16;
	mov.b32 	%r34, 1;
	st.global.u32 	[%rd19+4], %r34;
$L__BB0_16:
	add.s32 	%r39, %r39, 4;
	add.s32 	%r38, %r38, 4;
	add.s64 	%rd19, %rd19, 16;
	setp.ne.s32 	%p14, %r39, 0;
	@%p14 bra 	$L__BB0_4;
$L__BB0_17:
	setp.eq.s32 	%p15, %r3, 0;
	@%p15 bra 	$L__BB0_23;
	mul.wide.u32 	%rd16, %r40, 4;
	add.s64 	%rd20, %rd2, %rd16;
	add.s32 	%r42, %r40, %r2;
	neg.s32 	%r41, %r3;
$L__BB0_19:
	.pragma "nounroll";
	mul.wide.s32 	%rd17, %r42, 4;
	add.s64 	%rd18, %rd1, %rd17;
	ld.global.u32 	%r35, [%rd18];
	setp.eq.s32 	%p16, %r35, 0;
	@%p16 bra 	$L__BB0_22;
	ld.global.u32 	%r36, [%rd20];
	setp.ne.s32 	%p17, %r36, 0;
	@%p17 bra 	$L__BB0_22;
	mov.b32 	%r37, 1;
	st.global.u32 	[%rd20], %r37;
$L__BB0_22:
	add.s64 	%rd20, %rd20, 4;
	add.s32 	%r42, %r42, 1;
	add.s32 	%r41, %r41, 1;
	setp.ne.s32 	%p18, %r41, 0;
	@%p18 bra 	$L__BB0_19;
$L__BB0_23:
	ret;

}


// ===== COMPILED SASS (sm_100) =====

	.target	sm_100

	.elftype	@"ET_EXEC"


//--------------------- .note.nv.tkinfo           --------------------------
	.section	.note.nv.tkinfo,"",@"SHT_NOTE"
	.sectionflags	@"SHF_NOTE_NV_TKINFO"
	.tkinfo
        /*0018*/ 	.word	0x00000002
        /*0030*/ 	.string	""
        /*0030*/ 	.string	"ptxas"
        /*0030*/ 	.string	"Cuda compilation tools, release 13.0, V13.0.88"
        /*0030*/ 	.string	"Build cuda_13.0.r13.0/compiler.36424714_0"
        /*0030*/ 	.string	"-arch sm_100 -m 64 "



//--------------------- .note.nv.cuinfo           --------------------------
	.section	.note.nv.cuinfo,"",@"SHT_NOTE"
	.sectionflags	@"SHF_NOTE_NV_CUINFO"
        /*0018*/ 	.short	0x0002
        /*001a*/ 	.short	0x0064
        /*001c*/ 	.short	0x0082
	.zero		2


//--------------------- .nv.info                  --------------------------
	.section	.nv.info,"",@"SHT_CUDA_INFO"
	.align	4


	//----- nvinfo : EIATTR_REGCOUNT
	.align		4
        /*0000*/ 	.byte	0x04, 0x2f
        /*0002*/ 	.short	(.L_1 - .L_0)
	.align		4
.L_0:
        /*0004*/ 	.word	index@(_Z17checkConnectivityPiS_i)
        /*0008*/ 	.word	0x0000000e


	//----- nvinfo : EIATTR_FRAME_SIZE
	.align		4
.L_1:
        /*000c*/ 	.byte	0x04, 0x11
        /*000e*/ 	.short	(.L_3 - .L_2)
	.align		4
.L_2:
        /*0010*/ 	.word	index@(_Z17checkConnectivityPiS_i)
        /*0014*/ 	.word	0x00000000


	//----- nvinfo : EIATTR_MIN_STACK_SIZE
	.align		4
.L_3:
        /*0018*/ 	.byte	0x04, 0x12
        /*001a*/ 	.short	(.L_5 - .L_4)
	.align		4
.L_4:
        /*001c*/ 	.word	index@(_Z17checkConnectivityPiS_i)
        /*0020*/ 	.word	0x00000000
.L_5:


//--------------------- .nv.compat                --------------------------
	.section	.nv.compat,"",@"SHT_CUDA_COMPAT_INFO"
	.align	4
        /*0000*/ 	.byte	0x02, 0x09, 0x00, 0x00, 0x02, 0x02, 0x01, 0x00, 0x02, 0x05, 0x05, 0x00, 0x03, 0x07, 0x01, 0x01
        /*0010*/ 	.byte	0x02, 0x03, 0x00, 0x00, 0x02, 0x06, 0x01, 0x00, 0x04, 0x0b, 0x08, 0x00, 0x09, 0x00, 0x00, 0x00
        /*0020*/ 	.byte	0x00, 0x00, 0x00, 0x00


//--------------------- .nv.info._Z17checkConnectivityPiS_i --------------------------
	.section	.nv.info._Z17checkConnectivityPiS_i,"",@"SHT_CUDA_INFO"
	.sectionflags	@""
	.align	4


	//----- nvinfo : EIATTR_CUDA_API_VERSION
	.align		4
        /*0000*/ 	.byte	0x04, 0x37
        /*0002*/ 	.short	(.L_7 - .L_6)
.L_6:
        /*0004*/ 	.word	0x00000082


	//----- nvinfo : EIATTR_KPARAM_INFO
	.align		4
.L_7:
        /*0008*/ 	.byte	0x04, 0x17
        /*000a*/ 	.short	(.L_9 - .L_8)
.L_8:
        /*000c*/ 	.word	0x00000000
        /*0010*/ 	.short	0x0002
        /*0012*/ 	.short	0x0010
        /*0014*/ 	.byte	0x00, 0xf0, 0x11, 0x00


	//----- nvinfo : EIATTR_KPARAM_INFO
	.align		4
.L_9:
        /*0018*/ 	.byte	0x04, 0x17
        /*001a*/ 	.short	(.L_11 - .L_10)
.L_10:
        /*001c*/ 	.word	0x00000000
        /*0020*/ 	.short	0x0001
        /*0022*/ 	.short	0x0008
        /*0024*/ 	.byte	0x00, 0xf5, 0x21, 0x00


	//----- nvinfo : EIATTR_KPARAM_INFO
	.align		4
.L_11:
        /*0028*/ 	.byte	0x04, 0x17
        /*002a*/ 	.short	(.L_13 - .L_12)
.L_12:
        /*002c*/ 	.word	0x00000000
        /*0030*/ 	.short	0x0000
        /*0032*/ 	.short	0x0000
        /*0034*/ 	.byte	0x00, 0xf5, 0x21, 0x00


	//----- nvinfo : EIATTR_SPARSE_MMA_MASK
	.align		4
.L_13:
        /*0038*/ 	.byte	0x03, 0x50
        /*003a*/ 	.short	0x0000


	//----- nvinfo : EIATTR_MAXREG_COUNT
	.align		4
        /*003c*/ 	.byte	0x03, 0x1b
        /*003e*/ 	.short	0x00ff


	//----- nvinfo : EIATTR_MERCURY_ISA_VERSION
	.align		4
        /*0040*/ 	.byte	0x03, 0x5f
        /*0042*/ 	.short	0x0101


	//----- nvinfo : EIATTR_VRC_CTA_INIT_COUNT
	.align		4
        /*0044*/ 	.byte	0x02, 0x4a
	.zero		1
	.zero		1


	//----- nvinfo : EIATTR_EXIT_INSTR_OFFSETS
	.align		4
        /*0048*/ 	.byte	0x04, 0x1c
        /*004a*/ 	.short	(.L_15 - .L_14)


	//   ....[0]....
.L_14:
        /*004c*/ 	.word	0x00000070


	//   ....[1]....
        /*0050*/ 	.word	0x000000e0


	//   ....[2]....
        /*0054*/ 	.word	0x000004c0


	//   ....[3]....
        /*0058*/ 	.word	0x00000660


	//----- nvinfo : EIATTR_CRS_STACK_SIZE
	.align		4
.L_15:
        /*005c*/ 	.byte	0x04, 0x1e
        /*005e*/ 	.short	(.L_17 - .L_16)
.L_16:
        /*0060*/ 	.word	0x00000000


	//----- nvinfo : EIATTR_CBANK_PARAM_SIZE
	.align		4
.L_17:
        /*0064*/ 	.byte	0x03, 0x19
        /*0066*/ 	.short	0x0014


	//----- nvinfo : EIATTR_PARAM_CBANK
	.align		4
        /*0068*/ 	.byte	0x04, 0x0a
        /*006a*/ 	.short	(.L_19 - .L_18)
	.align		4
.L_18:
        /*006c*/ 	.word	index@(.nv.constant0._Z17checkConnectivityPiS_i)
        /*0070*/ 	.short	0x0380
        /*0072*/ 	.short	0x0014


	//----- nvinfo : EIATTR_SW_WAR
	.align		4
.L_19:
        /*0074*/ 	.byte	0x04, 0x36
        /*0076*/ 	.short	(.L_21 - .L_20)
.L_20:
        /*0078*/ 	.word	0x00000008
.L_21:


//--------------------- .nv.callgraph             --------------------------
	.section	.nv.callgraph,"",@"SHT_CUDA_CALLGRAPH"
	.align	4
	.sectionentsize	8
	.align		4
        /*0000*/ 	.word	0x00000000
	.align		4
        /*0004*/ 	.word	0xffffffff
	.align		4
        /*0008*/ 	.word	0x00000000
	.align		4
        /*000c*/ 	.word	0xfffffffe
	.align		4
        /*0010*/ 	.word	0x00000000
	.align		4
        /*0014*/ 	.word	0xfffffffd
	.align		4
        /*0018*/ 	.word	0x00000000
	.align		4
        /*001c*/ 	.word	0xfffffffc


//--------------------- .text._Z17checkConnectivityPiS_i --------------------------
	.section	.text._Z17checkConnectivityPiS_i,"ax",@progbits
	.align	128
        .global         _Z17checkConnectivityPiS_i
        .type           _Z17checkConnectivityPiS_i,@function
        .size           _Z17checkConnectivityPiS_i,(.L_x_14 - _Z17checkConnectivityPiS_i)
        .other          _Z17checkConnectivityPiS_i,@"STO_CUDA_ENTRY STV_DEFAULT"
_Z17checkConnectivityPiS_i:
.text._Z17checkConnectivityPiS_i:
[----:B------:R-:W-:Y:S01]  /*0000*/  LDC R1, c[0x0][0x37c] ;  /* 0x0000df00ff017b82 */ /* 0x000fe20000000800 */
[----:B------:R-:W0:Y:S07]  /*0010*/  S2R R5, SR_TID.X ;  /* 0x0000000000057919 */ /* 0x000e2e0000002100 */
[----:B------:R-:W0:Y:S08]  /*0020*/  S2UR UR4, SR_CTAID.X ;  /* 0x00000000000479c3 */ /* 0x000e300000002500 */
[----:B------:R-:W0:Y:S08]  /*0030*/  LDC R0, c[0x0][0x360] ;  /* 0x0000d800ff007b82 */ /* 0x000e300000000800 */
[----:B------:R-:W1:Y:S01]  /*0040*/  LDC R4, c[0x0][0x390] ;  /* 0x0000e400ff047b82 */ /* 0x000e620000000800 */
[----:B0-----:R-:W-:-:S05]  /*0050*/  IMAD R5, R0, UR4, R5 ;  /* 0x0000000400057c24 */ /* 0x001fca000f8e0205 */
[----:B-1----:R-:W-:-:S13]  /*0060*/  ISETP.GE.AND P0, PT, R5, R4, PT ;  /* 0x000000040500720c */ /* 0x002fda0003f06270 */
[----:B------:R-:W-:Y:S05]  /*0070*/  @P0 EXIT ;  /* 0x000000000000094d */ /* 0x000fea0003800000 */
[----:B------:R-:W0:Y:S01]  /*0080*/  LDC.64 R2, c[0x0][0x388] ;  /* 0x0000e200ff027b82 */ /* 0x000e220000000a00 */
[----:B------:R-:W1:Y:S01]  /*0090*/  LDCU.64 UR12, c[0x0][0x358] ;  /* 0x00006b00ff0c77ac */ /* 0x000e620008000a00 */
[----:B0-----:R-:W-:-:S06]  /*00a0*/  IMAD.WIDE R2, R5, 0x4, R2 ;  /* 0x0000000405027825 */ /* 0x001fcc00078e0202 */
[----:B-1----:R-:W2:Y:S01]  /*00b0*/  LDG.E R2, desc[UR12][R2.64] ;  /* 0x0000000c02027981 */ /* 0x002ea2000c1e1900 */
[----:B------:R-:W-:-:S04]  /*00c0*/  ISETP.GE.AND P0, PT, R4, 0x1, PT ;  /* 0x000000010400780c */ /* 0x000fc80003f06270 */
[----:B--2---:R-:W-:-:S13]  /*00d0*/  ISETP.EQ.OR P0, PT, R2, RZ, !P0 ;  /* 0x000000ff0200720c */ /* 0x004fda0004702670 */
[----:B------:R-:W-:Y:S05]  /*00e0*/  @P0 EXIT ;  /* 0x000000000000094d */ /* 0x000fea0003800000 */
[C---:B------:R-:W-:Y:S01]  /*00f0*/  ISETP.GE.U32.AND P0, PT, R4.reuse, 0x4, PT ;  /* 0x000000040400780c */ /* 0x040fe20003f06070 */
[----:B------:R-:W-:Y:S01]  /*0100*/  IMAD R6, R5, R4, RZ ;  /* 0x0000000405067224 */ /* 0x000fe200078e02ff */
[----:B------:R-:W-:Y:S01]  /*0110*/  LOP3.LUT R0, R4, 0x3, RZ, 0xc0, !PT ;  /* 0x0000000304007812 */ /* 0x000fe200078ec0ff */
[----:B------:R-:W-:-:S10]  /*0120*/  IMAD.MOV.U32 R7, RZ, RZ, RZ ;  /* 0x000000ffff077224 */ /* 0x000fd400078e00ff */
[----:B------:R-:W-:Y:S05]  /*0130*/  @!P0 BRA `(.L_x_0) ;  /* 0x0000000000dc8947 */ /* 0x000fea0003800000 */
[----:B------:R-:W0:Y:S01]  /*0140*/  LDCU.128 UR8, c[0x0][0x380] ;  /* 0x00007000ff0877ac */ /* 0x000e220008000c00 */
[----:B------:R-:W-:Y:S01]  /*0150*/  LOP3.LUT R7, R4, 0x7ffffffc, RZ, 0xc0, !PT ;  /* 0x7ffffffc04077812 */ /* 0x000fe200078ec0ff */
[----:B------:R-:W-:-:S04]  /*0160*/  IMAD.MOV.U32 R9, RZ, RZ, R6 ;  /* 0x000000ffff097224 */ /* 0x000fc800078e0006 */
[----:B------:R-:W-:Y:S01]  /*0170*/  IMAD.MOV R8, RZ, RZ, -R7 ;  /* 0x000000ffff087224 */ /* 0x000fe200078e0a07 */
[----:B0-----:R-:W-:Y:S02]  /*0180*/  UIADD3 UR4, UP1, UPT, UR10, 0x8, URZ ;  /* 0x000000080a047890 */ /* 0x001fe4000ff3e0ff */
[----:B------:R-:W-:Y:S02]  /*0190*/  UIADD3 UR6, UP0, UPT, UR8, 0x8, URZ ;  /* 0x0000000808067890 */ /* 0x000fe4000ff1e0ff */
[----:B------:R-:W-:Y:S02]  /*01a0*/  UIADD3.X UR5, UPT, UPT, URZ, UR11, URZ, UP1, !UPT ;  /* 0x0000000bff057290 */ /* 0x000fe40008ffe4ff */
[----:B------:R-:W-:Y:S01]  /*01b0*/  IMAD.U32 R4, RZ, RZ, UR4 ;  /* 0x00000004ff047e24 */ /* 0x000fe2000f8e00ff */
[----:B------:R-:W-:-:S03]  /*01c0*/  UIADD3.X UR7, UPT, UPT, URZ, UR9, URZ, UP0, !UPT ;  /* 0x00000009ff077290 */ /* 0x000fc600087fe4ff */
[----:B------:R-:W-:-:S09]  /*01d0*/  MOV R5, UR5 ;  /* 0x0000000500057c02 */ /* 0x000fd20008000f00 */
.L_x_9:
[----:B------:R-:W-:Y:S02]  /*01e0*/  IMAD.U32 R2, RZ, RZ, UR6 ;  /* 0x00000006ff027e24 */ /* 0x000fe4000f8e00ff */
[----:B------:R-:W-:Y:S02]  /*01f0*/  IMAD.U32 R3, RZ, RZ, UR7 ;  /* 0x00000007ff037e24 */ /* 0x000fe4000f8e00ff */
[----:B------:R-:W-:-:S05]  /*0200*/  IMAD.WIDE R2, R9, 0x4, R2 ;  /* 0x0000000409027825 */ /* 0x000fca00078e0202 */
[----:B------:R-:W2:Y:S01]  /*0210*/  LDG.E R10, desc[UR12][R2.64+-0x8] ;  /* 0xfffff80c020a7981 */ /* 0x000ea2000c1e1900 */
[----:B------:R-:W-:Y:S01]  /*0220*/  BSSY.RECONVERGENT B0, `(.L_x_1) ;  /* 0x0000007000007945 */ /* 0x000fe20003800200 */
[----:B--2---:R-:W-:-:S13]  /*0230*/  ISETP.NE.AND P0, PT, R10, RZ, PT ;  /* 0x000000ff0a00720c */ /* 0x004fda0003f05270 */
[----:B------:R-:W-:Y:S05]  /*0240*/  @!P0 BRA `(.L_x_2) ;  /* 0x0000000000108947 */ /* 0x000fea0003800000 */
[----:B------:R-:W2:Y:S02]  /*0250*/  LDG.E R10, desc[UR12][R4.64+-0x8] ;  /* 0xfffff80c040a7981 */ /* 0x000ea4000c1e1900 */
[----:B--2---:R-:W-:-:S13]  /*0260*/  ISETP.NE.AND P0, PT, R10, RZ, PT ;  /* 0x000000ff0a00720c */ /* 0x004fda0003f05270 */
[----:B------:R-:W-:-:S05]  /*0270*/  @!P0 IMAD.MOV.U32 R11, RZ, RZ, 0x1 ;  /* 0x00000001ff0b8424 */ /* 0x000fca00078e00ff */
[----:B------:R0:W-:Y:S02]  /*0280*/  @!P0 STG.E desc[UR12][R4.64+-0x8], R11 ;  /* 0xfffff80b04008986 */ /* 0x0001e4000c10190c */
.L_x_2:
[----:B------:R-:W-:Y:S05]  /*0290*/  BSYNC.RECONVERGENT B0 ;  /* 0x0000000000007941 */ /* 0x000fea0003800200 */
.L_x_1:
[----:B------:R-:W2:Y:S01]  /*02a0*/  LDG.E R10, desc[UR12][R2.64+-0x4] ;  /* 0xfffffc0c020a7981 */ /* 0x000ea2000c1e1900 */
[----:B------:R-:W-:Y:S01]  /*02b0*/  BSSY.RECONVERGENT B0, `(.L_x_3) ;  /* 0x0000007000007945 */ /* 0x000fe20003800200 */
[----:B--2---:R-:W-:-:S13]  /*02c0*/  ISETP.NE.AND P0, PT, R10, RZ, PT ;  /* 0x000000ff0a00720c */ /* 0x004fda0003f05270 */
[----:B------:R-:W-:Y:S05]  /*02d0*/  @!P0 BRA `(.L_x_4) ;  /* 0x0000000000108947 */ /* 0x000fea0003800000 */
[----:B------:R-:W2:Y:S02]  /*02e0*/  LDG.E R10, desc[UR12][R4.64+-0x4] ;  /* 0xfffffc0c040a7981 */ /* 0x000ea4000c1e1900 */
[----:B--2---:R-:W-:-:S13]  /*02f0*/  ISETP.NE.AND P0, PT, R10, RZ, PT ;  /* 0x000000ff0a00720c */ /* 0x004fda0003f05270 */
[----:B0-----:R-:W-:-:S05]  /*0300*/  @!P0 MOV R11, 0x1 ;  /* 0x00000001000b8802 */ /* 0x001fca0000000f00 */
[----:B------:R1:W-:Y:S02]  /*0310*/  @!P0 STG.E desc[UR12][R4.64+-0x4], R11 ;  /* 0xfffffc0b04008986 */ /* 0x0003e4000c10190c */
.L_x_4:
[----:B------:R-:W-:Y:S05]  /*0320*/  BSYNC.RECONVERGENT B0 ;  /* 0x0000000000007941 */ /* 0x000fea0003800200 */
.L_x_3:
[----:B------:R-:W2:Y:S01]  /*0330*/  LDG.E R10, desc[UR12][R2.64] ;  /* 0x0000000c020a7981 */ /* 0x000ea2000c1e1900 */
[----:B------:R-:W-:Y:S01]  /*0340*/  BSSY.RECONVERGENT B0, `(.L_x_5) ;  /* 0x0000007000007945 */ /* 0x000fe20003800200 */
[----:B--2---:R-:W-:-:S13]  /*0350*/  ISETP.NE.AND P0, PT, R10, RZ, PT ;  /* 0x000000ff0a00720c */ /* 0x004fda0003f05270 */
[----:B------:R-:W-:Y:S05]  /*0360*/  @!P0 BRA `(.L_x_6) ;  /* 0x0000000000108947 */ /* 0x000fea0003800000 */
[----:B------:R-:W2:Y:S02]  /*0370*/  LDG.E R10, desc[UR12][R4.64] ;  /* 0x0000000c040a7981 */ /* 0x000ea4000c1e1900 */
[----:B--2---:R-:W-:-:S13]  /*0380*/  ISETP.NE.AND P0, PT, R10, RZ, PT ;  /* 0x000000ff0a00720c */ /* 0x004fda0003f05270 */
[----:B01----:R-:W-:-:S05]  /*0390*/  @!P0 IMAD.MOV.U32 R11, RZ, RZ, 0x1 ;  /* 0x00000001ff0b8424 */ /* 0x003fca00078e00ff */
[----:B------:R2:W-:Y:S02]  /*03a0*/  @!P0 STG.E desc[UR12][R4.64], R11 ;  /* 0x0000000b04008986 */ /* 0x0005e4000c10190c */
.L_x_6:
[----:B------:R-:W-:Y:S05]  /*03b0*/  BSYNC.RECONVERGENT B0 ;  /* 0x0000000000007941 */ /* 0x000fea0003800200 */
.L_x_5:
[----:B------:R-:W3:Y:S01]  /*03c0*/  LDG.E R2, desc[UR12][R2.64+0x4] ;  /* 0x0000040c02027981 */ /* 0x000ee2000c1e1900 */
[----:B------:R-:W-:Y:S01]  /*03d0*/  VIADD R8, R8, 0x4 ;  /* 0x0000000408087836 */ /* 0x000fe20000000000 */
[----:B------:R-:W-:Y:S04]  /*03e0*/  BSSY.RECONVERGENT B0, `(.L_x_7) ;  /* 0x0000008000007945 */ /* 0x000fe80003800200 */
[----:B------:R-:W-:Y:S02]  /*03f0*/  ISETP.NE.AND P0, PT, R8, RZ, PT ;  /* 0x000000ff0800720c */ /* 0x000fe40003f05270 */
[----:B---3--:R-:W-:-:S13]  /*0400*/  ISETP.NE.AND P1, PT, R2, RZ, PT ;  /* 0x000000ff0200720c */ /* 0x008fda0003f25270 */
[----:B------:R-:W-:Y:S05]  /*0410*/  @!P1 BRA `(.L_x_8) ;  /* 0x0000000000109947 */ /* 0x000fea0003800000 */
[----:B------:R-:W3:Y:S02]  /*0420*/  LDG.E R2, desc[UR12][R4.64+0x4] ;  /* 0x0000040c04027981 */ /* 0x000ee4000c1e1900 */
[----:B---3--:R-:W-:-:S13]  /*0430*/  ISETP.NE.AND P1, PT, R2, RZ, PT ;  /* 0x000000ff0200720c */ /* 0x008fda0003f25270 */
[----:B------:R-:W-:-:S05]  /*0440*/  @!P1 IMAD.MOV.U32 R3, RZ, RZ, 0x1 ;  /* 0x00000001ff039424 */ /* 0x000fca00078e00ff */
[----:B------:R3:W-:Y:S02]  /*0450*/  @!P1 STG.E desc[UR12][R4.64+0x4], R3 ;  /* 0x0000040304009986 */ /* 0x0007e4000c10190c */
.L_x_8:
[----:B------:R-:W-:Y:S05]  /*0460*/  BSYNC.RECONVERGENT B0 ;  /* 0x0000000000007941 */ /* 0x000fea0003800200 */
.L_x_7:
[----:B0123--:R-:W-:Y:S02]  /*0470*/  IADD3 R4, P1, PT, R4, 0x10, RZ ;  /* 0x0000001004047810 */ /* 0x00ffe40007f3e0ff */
[----:B------:R-:W-:-:S03]  /*0480*/  IADD3 R9, PT, PT, R9, 0x4, RZ ;  /* 0x0000000409097810 */ /* 0x000fc60007ffe0ff */
[----:B------:R-:W-:Y:S01]  /*0490*/  IMAD.X R5, RZ, RZ, R5, P1 ;  /* 0x000000ffff057224 */ /* 0x000fe200008e0605 */
[----:B------:R-:W-:Y:S07]  /*04a0*/  @P0 BRA `(.L_x_9) ;  /* 0xfffffffc004c0947 */ /* 0x000fee000383ffff */
.L_x_0:
[----:B------:R-:W-:-:S13]  /*04b0*/  ISETP.NE.AND P0, PT, R0, RZ, PT ;  /* 0x000000ff0000720c */ /* 0x000fda0003f05270 */
[----:B------:R-:W-:Y:S05]  /*04c0*/  @!P0 EXIT ;  /* 0x000000000000894d */ /* 0x000fea0003800000 */
[----:B------:R-:W0:Y:S01]  /*04d0*/  LDC.64 R4, c[0x0][0x388] ;  /* 0x0000e200ff047b82 */ /* 0x000e220000000a00 */
[----:B------:R-:W-:-:S07]  /*04e0*/  IMAD.MOV R0, RZ, RZ, -R0 ;  /* 0x000000ffff007224 */ /* 0x000fce00078e0a00 */
[----:B------:R-:W1:Y:S01]  /*04f0*/  LDC.64 R2, c[0x0][0x380] ;  /* 0x0000e000ff027b82 */ /* 0x000e620000000a00 */
[----:B0-----:R-:W-:-:S04]  /*0500*/  IMAD.WIDE.U32 R4, R7, 0x4, R4 ;  /* 0x0000000407047825 */ /* 0x001fc800078e0004 */
[----:B------:R-:W-:Y:S01]  /*0510*/  IMAD.IADD R7, R6, 0x1, R7 ;  /* 0x0000000106077824 */ /* 0x000fe200078e0207 */
[----:B------:R-:W-:Y:S01]  /*0520*/  MOV R9, R5 ;  /* 0x0000000500097202 */ /* 0x000fe20000000f00 */
[----:B------:R-:W-:-:S07]  /*0530*/  IMAD.MOV.U32 R8, RZ, RZ, R4 ;  /* 0x000000ffff087224 */ /* 0x000fce00078e0004 */
.L_x_12:
[----:B-1----:R-:W-:-:S05]  /*0540*/  IMAD.WIDE R4, R7, 0x4, R2 ;  /* 0x0000000407047825 */ /* 0x002fca00078e0202 */
[----:B------:R0:W2:Y:S01]  /*0550*/  LDG.E R6, desc[UR12][R4.64] ;  /* 0x0000000c04067981 */ /* 0x0000a2000c1e1900 */
[----:B------:R-:W-:Y:S01]  /*0560*/  VIADD R0, R0, 0x1 ;  /* 0x0000000100007836 */ /* 0x000fe20000000000 */
[----:B------:R-:W-:Y:S04]  /*0570*/  BSSY.RECONVERGENT B0, `(.L_x_10) ;  /* 0x000000b000007945 */ /* 0x000fe80003800200 */
[----:B------:R-:W-:Y:S02]  /*0580*/  ISETP.NE.AND P0, PT, R0, RZ, PT ;  /* 0x000000ff0000720c */ /* 0x000fe40003f05270 */
[----:B0-----:R-:W-:Y:S01]  /*0590*/  MOV R4, R8 ;  /* 0x0000000800047202 */ /* 0x001fe20000000f00 */
[----:B------:R-:W-:-:S03]  /*05a0*/  IMAD.MOV.U32 R5, RZ, RZ, R9 ;  /* 0x000000ffff057224 */ /* 0x000fc600078e0009 */
[----:B------:R-:W-:Y:S02]  /*05b0*/  IADD3 R8, P1, PT, R4, 0x4, RZ ;  /* 0x0000000404087810 */ /* 0x000fe40007f3e0ff */
[----:B--2---:R-:W-:-:S13]  /*05c0*/  ISETP.NE.AND P2, PT, R6, RZ, PT ;  /* 0x000000ff0600720c */ /* 0x004fda0003f45270 */
[----:B------:R-:W-:Y:S05]  /*05d0*/  @!P2 BRA `(.L_x_11) ;  /* 0x000000000010a947 */ /* 0x000fea0003800000 */
[----:B------:R-:W2:Y:S02]  /*05e0*/  LDG.E R6, desc[UR12][R4.64] ;  /* 0x0000000c04067981 */ /* 0x000ea4000c1e1900 */
[----:B--2---:R-:W-:-:S13]  /*05f0*/  ISETP.NE.AND P2, PT, R6, RZ, PT ;  /* 0x000000ff0600720c */ /* 0x004fda0003f45270 */
[----:B------:R-:W-:-:S05]  /*0600*/  @!P2 IMAD.MOV.U32 R9, RZ, RZ, 0x1 ;  /* 0x00000001ff09a424 */ /* 0x000fca00078e00ff */
[----:B------:R0:W-:Y:S02]  /*0610*/  @!P2 STG.E desc[UR12][R4.64], R9 ;  /* 0x000000090400a986 */ /* 0x0001e4000c10190c */
.L_x_11:
[----:B------:R-:W-:Y:S05]  /*0620*/  BSYNC.RECONVERGENT B0 ;  /* 0x0000000000007941 */ /* 0x000fea0003800200 */
.L_x_10:
[----:B0-----:R-:W-:Y:S01]  /*0630*/  IADD3.X R9, PT, PT, RZ, R5, RZ, P1, !PT ;  /* 0x00000005ff097210 */ /* 0x001fe20000ffe4ff */
[----:B------:R-:W-:Y:S01]  /*0640*/  VIADD R7, R7, 0x1 ;  /* 0x0000000107077836 */ /* 0x000fe20000000000 */
[----:B------:R-:W-:Y:S06]  /*0650*/  @P0 BRA `(.L_x_12) ;  /* 0xfffffffc00b80947 */ /* 0x000fec000383ffff */
[----:B------:R-:W-:Y:S05]  /*0660*/  EXIT ;  /* 0x000000000000794d */ /* 0x000fea0003800000 */
.L_x_13:
[----:B------:R-:W-:-:S00]  /*0670*/  BRA `(.L_x_13) ;  /* 0xfffffffc00fc7947 */ /* 0x000fc0000383ffff */
[----:B------:R-:W-:-:S00]  /*0680*/  NOP ;  /* 0x0000000000007918 */ /* 0x000fc00000000000 */
[----:B------:R-:W-:-:S00]  /*0690*/  NOP ;  /* 0x0000000000007918 */ /* 0x000fc00000000000 */
[----:B------:R-:W-:-:S00]  /*06a0*/  NOP ;  /* 0x0000000000007918 */ /* 0x000fc00000000000 */
[----:B------:R-:W-:-:S00]  /*06b0*/  NOP ;  /* 0x0000000000007918 */ /* 0x000fc00000000000 */
[----:B------:R-:W-:-:S00]  /*06c0*/  NOP ;  /* 0x0000000000007918 */ /* 0x000fc00000000000 */
[----:B------:R-:W-:-:S00]  /*06d0*/  NOP ;  /* 0x0000000000007918 */ /* 0x000fc00000000000 */
[----:B------:R-:W-:-:S00]  /*06e0*/  NOP ;  /* 0x0000000000007918 */ /* 0x000fc00000000000 */
[----:B------:R-:W-:-:S00]  /*06f0*/  NOP ;  /* 0x0000000000007918 */ /* 0x000fc00000000000 */
.L_x_14:


//--------------------- .nv.shared.reserved.0     --------------------------
	.section	.nv.shared.reserved.0,"aw",@nobits
	.weak		__nv_reservedSMEM_offset_0_alias
	.size		__nv_reservedSMEM_offset_0_alias, 0, 64
	.other		__nv_reservedSMEM_offset_0_alias,@"STO_CUDA_RESERVED_SHARED STV_DEFAULT"
__nv_reservedSMEM_offset_0_alias:
	.zero		0
	.zero		64


//--------------------- .nv.constant0._Z17checkConnectivityPiS_i --------------------------
	.section	.nv.constant0._Z17checkConnectivityPiS_i,"a",@progbits
	.sectionflags	@""
	.align	4
.nv.constant0._Z17checkConnectivityPiS_i:
	.zero		916


//--------------------- SYMBOLS --------------------------

	.type		.nv.reservedSmem.offset0,@object
	.size		.nv.reservedSmem.offset0,0x4
